//
// Generated by NVIDIA NVVM Compiler
//
// Compiler Build ID: CL-36424714
// Cuda compilation tools, release 13.0, V13.0.88
// Based on NVVM 20.0.0
//

.version 9.0
.target sm_100
.address_size 64

	// .globl	_Z13mm_four_treadPfS_S_ii

.visible .entry _Z13mm_four_treadPfS_S_ii(
	.param .u64 .ptr .align 1 _Z13mm_four_treadPfS_S_ii_param_0,
	.param .u64 .ptr .align 1 _Z13mm_four_treadPfS_S_ii_param_1,
	.param .u64 .ptr .align 1 _Z13mm_four_treadPfS_S_ii_param_2,
	.param .u32 _Z13mm_four_treadPfS_S_ii_param_3,
	.param .u32 _Z13mm_four_treadPfS_S_ii_param_4
)
{
	.reg .pred 	%p<11>;
	.reg .b32 	%r<86>;
	.reg .b32 	%f<65>;
	.reg .b64 	%rd<40>;

	ld.param.u64 	%rd5, [_Z13mm_four_treadPfS_S_ii_param_0];
	ld.param.u64 	%rd6, [_Z13mm_four_treadPfS_S_ii_param_1];
	ld.param.u64 	%rd4, [_Z13mm_four_treadPfS_S_ii_param_2];
	ld.param.u32 	%r37, [_Z13mm_four_treadPfS_S_ii_param_3];
	ld.param.u32 	%r38, [_Z13mm_four_treadPfS_S_ii_param_4];
	cvta.to.global.u64 	%rd1, %rd6;
	cvta.to.global.u64 	%rd2, %rd5;
	mov.u32 	%r39, %ctaid.y;
	mov.u32 	%r40, %ntid.y;
	mov.u32 	%r41, %tid.y;
	mad.lo.s32 	%r42, %r39, %r40, %r41;
	mov.u32 	%r43, %ctaid.x;
	mov.u32 	%r44, %ntid.x;
	mov.u32 	%r45, %tid.x;
	mad.lo.s32 	%r46, %r43, %r44, %r45;
	mad.lo.s32 	%r1, %r37, %r42, %r46;
	setp.ge.s32 	%p1, %r1, %r38;
	@%p1 bra 	$L__BB0_15;
	rem.s32 	%r76, %r1, %r37;
	setp.lt.s32 	%p2, %r37, 1;
	mov.f32 	%f64, 0f00000000;
	@%p2 bra 	$L__BB0_14;
	sub.s32 	%r3, %r1, %r76;
	and.b32  	%r4, %r37, 7;
	setp.lt.u32 	%p3, %r37, 8;
	mov.b32 	%r78, 0;
	mov.u32 	%r85, %r78;
	@%p3 bra 	$L__BB0_5;
	and.b32  	%r78, %r37, 2147483640;
	neg.s32 	%r71, %r78;
	shl.b32 	%r7, %r37, 3;
	add.s64 	%rd3, %rd2, 16;
	mov.b32 	%r85, 0;
	mul.wide.u32 	%rd11, %r37, 4;
	mov.u32 	%r69, %r3;
$L__BB0_4:
	.pragma "nounroll";
	mul.wide.s32 	%rd7, %r69, 4;
	add.s64 	%rd8, %rd3, %rd7;
	ld.global.f32 	%f4, [%rd8+-16];
	mul.wide.s32 	%rd9, %r76, 4;
	add.s64 	%rd10, %rd1, %rd9;
	ld.global.f32 	%f5, [%rd10];
	cvt.rn.f32.s32 	%f6, %r85;
	fma.rn.f32 	%f7, %f4, %f5, %f6;
	cvt.rzi.s32.f32 	%r50, %f7;
	ld.global.f32 	%f8, [%rd8+-12];
	add.s64 	%rd12, %rd10, %rd11;
	ld.global.f32 	%f9, [%rd12];
	cvt.rn.f32.s32 	%f10, %r50;
	fma.rn.f32 	%f11, %f8, %f9, %f10;
	cvt.rzi.s32.f32 	%r51, %f11;
	ld.global.f32 	%f12, [%rd8+-8];
	add.s64 	%rd13, %rd12, %rd11;
	ld.global.f32 	%f13, [%rd13];
	cvt.rn.f32.s32 	%f14, %r51;
	fma.rn.f32 	%f15, %f12, %f13, %f14;
	cvt.rzi.s32.f32 	%r52, %f15;
	ld.global.f32 	%f16, [%rd8+-4];
	add.s64 	%rd14, %rd13, %rd11;
	ld.global.f32 	%f17, [%rd14];
	cvt.rn.f32.s32 	%f18, %r52;
	fma.rn.f32 	%f19, %f16, %f17, %f18;
	cvt.rzi.s32.f32 	%r53, %f19;
	ld.global.f32 	%f20, [%rd8];
	add.s64 	%rd15, %rd14, %rd11;
	ld.global.f32 	%f21, [%rd15];
	cvt.rn.f32.s32 	%f22, %r53;
	fma.rn.f32 	%f23, %f20, %f21, %f22;
	cvt.rzi.s32.f32 	%r54, %f23;
	ld.global.f32 	%f24, [%rd8+4];
	add.s64 	%rd16, %rd15, %rd11;
	ld.global.f32 	%f25, [%rd16];
	cvt.rn.f32.s32 	%f26, %r54;
	fma.rn.f32 	%f27, %f24, %f25, %f26;
	cvt.rzi.s32.f32 	%r55, %f27;
	ld.global.f32 	%f28, [%rd8+8];
	add.s64 	%rd17, %rd16, %rd11;
	ld.global.f32 	%f29, [%rd17];
	cvt.rn.f32.s32 	%f30, %r55;
	fma.rn.f32 	%f31, %f28, %f29, %f30;
	cvt.rzi.s32.f32 	%r56, %f31;
	ld.global.f32 	%f32, [%rd8+12];
	add.s64 	%rd18, %rd17, %rd11;
	ld.global.f32 	%f33, [%rd18];
	cvt.rn.f32.s32 	%f34, %r56;
	fma.rn.f32 	%f35, %f32, %f33, %f34;
	cvt.rzi.s32.f32 	%r85, %f35;
	add.s32 	%r71, %r71, 8;
	add.s32 	%r76, %r76, %r7;
	add.s32 	%r69, %r69, 8;
	setp.ne.s32 	%p4, %r71, 0;
	@%p4 bra 	$L__BB0_4;
$L__BB0_5:
	setp.eq.s32 	%p5, %r4, 0;
	@%p5 bra 	$L__BB0_13;
	and.b32  	%r20, %r37, 3;
	setp.lt.u32 	%p6, %r4, 4;
	@%p6 bra 	$L__BB0_8;
	add.s32 	%r58, %r3, %r78;
	mul.wide.s32 	%rd19, %r58, 4;
	add.s64 	%rd20, %rd2, %rd19;
	ld.global.f32 	%f36, [%rd20];
	mul.wide.s32 	%rd21, %r76, 4;
	add.s64 	%rd22, %rd1, %rd21;
	ld.global.f32 	%f37, [%rd22];
	cvt.rn.f32.s32 	%f38, %r85;
	fma.rn.f32 	%f39, %f36, %f37, %f38;
	cvt.rzi.s32.f32 	%r59, %f39;
	ld.global.f32 	%f40, [%rd20+4];
	mul.wide.u32 	%rd23, %r37, 4;
	add.s64 	%rd24, %rd22, %rd23;
	ld.global.f32 	%f41, [%rd24];
	cvt.rn.f32.s32 	%f42, %r59;
	fma.rn.f32 	%f43, %f40, %f41, %f42;
	cvt.rzi.s32.f32 	%r60, %f43;
	ld.global.f32 	%f44, [%rd20+8];
	add.s64 	%rd25, %rd24, %rd23;
	ld.global.f32 	%f45, [%rd25];
	cvt.rn.f32.s32 	%f46, %r60;
	fma.rn.f32 	%f47, %f44, %f45, %f46;
	cvt.rzi.s32.f32 	%r61, %f47;
	ld.global.f32 	%f48, [%rd20+12];
	add.s64 	%rd26, %rd25, %rd23;
	ld.global.f32 	%f49, [%rd26];
	cvt.rn.f32.s32 	%f50, %r61;
	fma.rn.f32 	%f51, %f48, %f49, %f50;
	shl.b32 	%r62, %r37, 2;
	add.s32 	%r76, %r62, %r76;
	cvt.rzi.s32.f32 	%r85, %f51;
	add.s32 	%r78, %r78, 4;
$L__BB0_8:
	setp.eq.s32 	%p7, %r20, 0;
	@%p7 bra 	$L__BB0_13;
	setp.eq.s32 	%p8, %r20, 1;
	@%p8 bra 	$L__BB0_11;
	add.s32 	%r64, %r3, %r78;
	mul.wide.s32 	%rd27, %r64, 4;
	add.s64 	%rd28, %rd2, %rd27;
	ld.global.f32 	%f52, [%rd28];
	mul.wide.s32 	%rd29, %r76, 4;
	add.s64 	%rd30, %rd1, %rd29;
	ld.global.f32 	%f53, [%rd30];
	cvt.rn.f32.s32 	%f54, %r85;
	fma.rn.f32 	%f55, %f52, %f53, %f54;
	cvt.rzi.s32.f32 	%r65, %f55;
	ld.global.f32 	%f56, [%rd28+4];
	mul.wide.u32 	%rd31, %r37, 4;
	add.s64 	%rd32, %rd30, %rd31;
	ld.global.f32 	%f57, [%rd32];
	cvt.rn.f32.s32 	%f58, %r65;
	fma.rn.f32 	%f59, %f56, %f57, %f58;
	shl.b32 	%r66, %r37, 1;
	add.s32 	%r76, %r76, %r66;
	cvt.rzi.s32.f32 	%r85, %f59;
	add.s32 	%r78, %r78, 2;
$L__BB0_11:
	and.b32  	%r67, %r37, 1;
	setp.eq.b32 	%p9, %r67, 1;
	not.pred 	%p10, %p9;
	@%p10 bra 	$L__BB0_13;
	add.s32 	%r68, %r3, %r78;
	mul.wide.s32 	%rd33, %r68, 4;
	add.s64 	%rd34, %rd2, %rd33;
	ld.global.f32 	%f60, [%rd34];
	mul.wide.s32 	%rd35, %r76, 4;
	add.s64 	%rd36, %rd1, %rd35;
	ld.global.f32 	%f61, [%rd36];
	cvt.rn.f32.s32 	%f62, %r85;
	fma.rn.f32 	%f63, %f60, %f61, %f62;
	cvt.rzi.s32.f32 	%r85, %f63;
$L__BB0_13:
	cvt.rn.f32.s32 	%f64, %r85;
$L__BB0_14:
	cvta.to.global.u64 	%rd37, %rd4;
	mul.wide.s32 	%rd38, %r1, 4;
	add.s64 	%rd39, %rd37, %rd38;
	st.global.f32 	[%rd39], %f64;
$L__BB0_15:
	ret;

}


// ===== COMPILED SASS (sm_100) =====

	.target	sm_100

	.elftype	@"ET_EXEC"


//--------------------- .note.nv.tkinfo           --------------------------
	.section	.note.nv.tkinfo,"",@"SHT_NOTE"
	.sectionflags	@"SHF_NOTE_NV_TKINFO"
	.tkinfo
        /*0018*/ 	.word	0x00000002
        /*0030*/ 	.string	""
        /*0030*/ 	.string	"ptxas"
        /*0030*/ 	.string	"Cuda compilation tools, release 13.0, V13.0.88"
        /*0030*/ 	.string	"Build cuda_13.0.r13.0/compiler.36424714_0"
        /*0030*/ 	.string	"-arch sm_100 -m 64 "



//--------------------- .note.nv.cuinfo           --------------------------
	.section	.note.nv.cuinfo,"",@"SHT_NOTE"
	.sectionflags	@"SHF_NOTE_NV_CUINFO"
        /*0018*/ 	.short	0x0002
        /*001a*/ 	.short	0x0064
        /*001c*/ 	.short	0x0082
	.zero		2


//--------------------- .nv.info                  --------------------------
	.section	.nv.info,"",@"SHT_CUDA_INFO"
	.align	4


	//----- nvinfo : EIATTR_REGCOUNT
	.align		4
        /*0000*/ 	.byte	0x04, 0x2f
        /*0002*/ 	.short	(.L_1 - .L_0)
	.align		4
.L_0:
        /*0004*/ 	.word	index@(_Z13mm_four_treadPfS_S_ii)
        /*0008*/ 	.word	0x00000020


	//----- nvinfo : EIATTR_FRAME_SIZE
	.align		4
.L_1:
        /*000c*/ 	.byte	0x04, 0x11
        /*000e*/ 	.short	(.L_3 - .L_2)
	.align		4
.L_2:
        /*0010*/ 	.word	index@(_Z13mm_four_treadPfS_S_ii)
        /*0014*/ 	.word	0x00000000


	//----- nvinfo : EIATTR_MIN_STACK_SIZE
	.align		4
.L_3:
        /*0018*/ 	.byte	0x04, 0x12
        /*001a*/ 	.short	(.L_5 - .L_4)
	.align		4
.L_4:
        /*001c*/ 	.word	index@(_Z13mm_four_treadPfS_S_ii)
        /*0020*/ 	.word	0x00000000
.L_5:


//--------------------- .nv.compat                --------------------------
	.section	.nv.compat,"",@"SHT_CUDA_COMPAT_INFO"
	.align	4
        /*0000*/ 	.byte	0x02, 0x09, 0x00, 0x00, 0x02, 0x02, 0x01, 0x00, 0x02, 0x05, 0x05, 0x00, 0x03, 0x07, 0x01, 0x01
        /*0010*/ 	.byte	0x02, 0x03, 0x00, 0x00, 0x02, 0x06, 0x01, 0x00, 0x04, 0x0b, 0x08, 0x00, 0x09, 0x00, 0x00, 0x00
        /*0020*/ 	.byte	0x00, 0x00, 0x00, 0x00


//--------------------- .nv.info._Z13mm_four_treadPfS_S_ii --------------------------
	.section	.nv.info._Z13mm_four_treadPfS_S_ii,"",@"SHT_CUDA_INFO"
	.sectionflags	@""
	.align	4


	//----- nvinfo : EIATTR_CUDA_API_VERSION
	.align		4
        /*0000*/ 	.byte	0x04, 0x37
        /*0002*/ 	.short	(.L_7 - .L_6)
.L_6:
        /*0004*/ 	.word	0x00000082


	//----- nvinfo : EIATTR_KPARAM_INFO
	.align		4
.L_7:
        /*0008*/ 	.byte	0x04, 0x17
        /*000a*/ 	.short	(.L_9 - .L_8)
.L_8:
        /*000c*/ 	.word	0x00000000
        /*0010*/ 	.short	0x0004
        /*0012*/ 	.short	0x001c
        /*0014*/ 	.byte	0x00, 0xf0, 0x11, 0x00


	//----- nvinfo : EIATTR_KPARAM_INFO
	.align		4
.L_9:
        /*0018*/ 	.byte	0x04, 0x17
        /*001a*/ 	.short	(.L_11 - .L_10)
.L_10:
        /*001c*/ 	.word	0x00000000
        /*0020*/ 	.short	0x0003
        /*0022*/ 	.short	0x0018
        /*0024*/ 	.byte	0x00, 0xf0, 0x11, 0x00


	//----- nvinfo : EIATTR_KPARAM_INFO
	.align		4
.L_11:
        /*0028*/ 	.byte	0x04, 0x17
        /*002a*/ 	.short	(.L_13 - .L_12)
.L_12:
        /*002c*/ 	.word	0x00000000
        /*0030*/ 	.short	0x0002
        /*0032*/ 	.short	0x0010
        /*0034*/ 	.byte	0x00, 0xf5, 0x21, 0x00


	//----- nvinfo : EIATTR_KPARAM_INFO
	.align		4
.L_13:
        /*0038*/ 	.byte	0x04, 0x17
        /*003a*/ 	.short	(.L_15 - .L_14)
.L_14:
        /*003c*/ 	.word	0x00000000
        /*0040*/ 	.short	0x0001
        /*0042*/ 	.short	0x0008
        /*0044*/ 	.byte	0x00, 0xf5, 0x21, 0x00


	//----- nvinfo : EIATTR_KPARAM_INFO
	.align		4
.L_15:
        /*0048*/ 	.byte	0x04, 0x17
        /*004a*/ 	.short	(.L_17 - .L_16)
.L_16:
        /*004c*/ 	.word	0x00000000
        /*0050*/ 	.short	0x0000
        /*0052*/ 	.short	0x0000
        /*0054*/ 	.byte	0x00, 0xf5, 0x21, 0x00


	//----- nvinfo : EIATTR_SPARSE_MMA_MASK
	.align		4
.L_17:
        /*0058*/ 	.byte	0x03, 0x50
        /*005a*/ 	.short	0x0000


	//----- nvinfo : EIATTR_MAXREG_COUNT
	.align		4
        /*005c*/ 	.byte	0x03, 0x1b
        /*005e*/ 	.short	0x00ff


	//----- nvinfo : EIATTR_MERCURY_ISA_VERSION
	.align		4
        /*0060*/ 	.byte	0x03, 0x5f
        /*0062*/ 	.short	0x0101


	//----- nvinfo : EIATTR_VRC_CTA_INIT_COUNT
	.align		4
        /*0064*/ 	.byte	0x02, 0x4a
	.zero		1
	.zero		1


	//----- nvinfo : EIATTR_EXIT_INSTR_OFFSETS
	.align		4
        /*0068*/ 	.byte	0x04, 0x1c
        /*006a*/ 	.short	(.L_19 - .L_18)


	//   ....[0]....
.L_18:
        /*006c*/ 	.word	0x000000c0


	//   ....[1]....
        /*0070*/ 	.word	0x00000b60


	//----- nvinfo : EIATTR_CBANK_PARAM_SIZE
	.align		4
.L_19:
        /*0074*/ 	.byte	0x03, 0x19
        /*0076*/ 	.short	0x0020


	//----- nvinfo : EIATTR_PARAM_CBANK
	.align		4
        /*0078*/ 	.byte	0x04, 0x0a
        /*007a*/ 	.short	(.L_21 - .L_20)
	.align		4
.L_20:
        /*007c*/ 	.word	index@(.nv.constant0._Z13mm_four_treadPfS_S_ii)
        /*0080*/ 	.short	0x0380
        /*0082*/ 	.short	0x0020


	//----- nvinfo : EIATTR_SW_WAR
	.align		4
.L_21:
        /*0084*/ 	.byte	0x04, 0x36
        /*0086*/ 	.short	(.L_23 - .L_22)
.L_22:
        /*0088*/ 	.word	0x00000008
.L_23:


//--------------------- .nv.callgraph             --------------------------
	.section	.nv.callgraph,"",@"SHT_CUDA_CALLGRAPH"
	.align	4
	.sectionentsize	8
	.align		4
        /*0000*/ 	.word	0x00000000
	.align		4
        /*0004*/ 	.word	0xffffffff
	.align		4
        /*0008*/ 	.word	0x00000000
	.align		4
        /*000c*/ 	.word	0xfffffffe
	.align		4
        /*0010*/ 	.word	0x00000000
	.align		4
        /*0014*/ 	.word	0xfffffffd
	.align		4
        /*0018*/ 	.word	0x00000000
	.align		4
        /*001c*/ 	.word	0xfffffffc


//--------------------- .text._Z13mm_four_treadPfS_S_ii --------------------------
	.section	.text._Z13mm_four_treadPfS_S_ii,"ax",@progbits
	.align	128
        .global         _Z13mm_four_treadPfS_S_ii
        .type           _Z13mm_four_treadPfS_S_ii,@function
        .size           _Z13mm_four_treadPfS_S_ii,(.L_x_6 - _Z13mm_four_treadPfS_S_ii)
        .other          _Z13mm_four_treadPfS_S_ii,@"STO_CUDA_ENTRY STV_DEFAULT"
_Z13mm_four_treadPfS_S_ii:
.text._Z13mm_four_treadPfS_S_ii:
[----:B------:R-:W-:Y:S01]  /*0000*/  LDC R1, c[0x0][0x37c] ;  /* 0x0000df00ff017b82 */ /* 0x000fe20000000800 */
[----:B------:R-:W0:Y:S07]  /*0010*/  S2R R0, SR_TID.Y ;  /* 0x0000000000007919 */ /* 0x000e2e0000002200 */
[----:B------:R-:W0:Y:S01]  /*0020*/  S2UR UR4, SR_CTAID.Y ;  /* 0x00000000000479c3 */ /* 0x000e220000002600 */
[----:B------:R-:W1:Y:S07]  /*0030*/  S2R R7, SR_TID.X ;  /* 0x0000000000077919 */ /* 0x000e6e0000002100 */
[----:B------:R-:W0:Y:S08]  /*0040*/  LDC R5, c[0x0][0x364] ;  /* 0x0000d900ff057b82 */ /* 0x000e300000000800 */
[----:B------:R-:W1:Y:S08]  /*0050*/  S2UR UR5, SR_CTAID.X ;  /* 0x00000000000579c3 */ /* 0x000e700000002500 */
[----:B------:R-:W1:Y:S08]  /*0060*/  LDC R4, c[0x0][0x360] ;  /* 0x0000d800ff047b82 */ /* 0x000e700000000800 */
[----:B------:R-:W2:Y:S01]  /*0070*/  LDC.64 R2, c[0x0][0x398] ;  /* 0x0000e600ff027b82 */ /* 0x000ea20000000a00 */
[----:B0-----:R-:W-:-:S02]  /*0080*/  IMAD R5, R5, UR4, R0 ;  /* 0x0000000405057c24 */ /* 0x001fc4000f8e0200 */
[----:B-1----:R-:W-:-:S04]  /*0090*/  IMAD R0, R4, UR5, R7 ;  /* 0x0000000504007c24 */ /* 0x002fc8000f8e0207 */
[----:B--2---:R-:W-:-:S05]  /*00a0*/  IMAD R0, R5, R2, R0 ;  /* 0x0000000205007224 */ /* 0x004fca00078e0200 */
[----:B------:R-:W-:-:S13]  /*00b0*/  ISETP.GE.AND P0, PT, R0, R3, PT ;  /* 0x000000030000720c */ /* 0x000fda0003f06270 */
[----:B------:R-:W-:Y:S05]  /*00c0*/  @P0 EXIT ;  /* 0x000000000000094d */ /* 0x000fea0003800000 */
[----:B------:R-:W-:Y:S01]  /*00d0*/  IABS R6, R2 ;  /* 0x0000000200067213 */ /* 0x000fe20000000000 */
[----:B------:R-:W0:Y:S01]  /*00e0*/  LDCU.64 UR6, c[0x0][0x358] ;  /* 0x00006b00ff0677ac */ /* 0x000e220008000a00 */
[----:B------:R-:W-:Y:S02]  /*00f0*/  IABS R8, R0 ;  /* 0x0000000000087213 */ /* 0x000fe40000000000 */
[----:B------:R-:W1:Y:S01]  /*0100*/  I2F.RP R3, R6 ;  /* 0x0000000600037306 */ /* 0x000e620000209400 */
[----:B------:R-:W-:Y:S02]  /*0110*/  ISETP.GE.AND P1, PT, R0, RZ, PT ;  /* 0x000000ff0000720c */ /* 0x000fe40003f26270 */
[----:B------:R-:W-:-:S05]  /*0120*/  MOV R21, RZ ;  /* 0x000000ff00157202 */ /* 0x000fca0000000f00 */
[----:B-1----:R-:W1:Y:S02]  /*0130*/  MUFU.RCP R3, R3 ;  /* 0x0000000300037308 */ /* 0x002e640000001000 */
[----:B-1----:R-:W-:-:S06]  /*0140*/  IADD3 R4, PT, PT, R3, 0xffffffe, RZ ;  /* 0x0ffffffe03047810 */ /* 0x002fcc0007ffe0ff */
[----:B------:R1:W2:Y:S02]  /*0150*/  F2I.FTZ.U32.TRUNC.NTZ R5, R4 ;  /* 0x0000000400057305 */ /* 0x0002a4000021f000 */
[----:B-1----:R-:W-:Y:S02]  /*0160*/  HFMA2 R4, -RZ, RZ, 0, 0 ;  /* 0x00000000ff047431 */ /* 0x002fe400000001ff */
[----:B--2---:R-:W-:-:S04]  /*0170*/  IMAD.MOV R7, RZ, RZ, -R5 ;  /* 0x000000ffff077224 */ /* 0x004fc800078e0a05 */
[----:B------:R-:W-:-:S04]  /*0180*/  IMAD R7, R7, R6, RZ ;  /* 0x0000000607077224 */ /* 0x000fc800078e02ff */
[----:B------:R-:W-:-:S04]  /*0190*/  IMAD.HI.U32 R5, R5, R7, R4 ;  /* 0x0000000705057227 */ /* 0x000fc800078e0004 */
[----:B------:R-:W-:-:S04]  /*01a0*/  IMAD.MOV.U32 R7, RZ, RZ, R8 ;  /* 0x000000ffff077224 */ /* 0x000fc800078e0008 */
[----:B------:R-:W-:-:S05]  /*01b0*/  IMAD.HI.U32 R5, R5, R7, RZ ;  /* 0x0000000705057227 */ /* 0x000fca00078e00ff */
[----:B------:R-:W-:-:S05]  /*01c0*/  IADD3 R5, PT, PT, -R5, RZ, RZ ;  /* 0x000000ff05057210 */ /* 0x000fca0007ffe1ff */
[----:B------:R-:W-:-:S05]  /*01d0*/  IMAD R3, R6, R5, R7 ;  /* 0x0000000506037224 */ /* 0x000fca00078e0207 */
[----:B------:R-:W-:-:S13]  /*01e0*/  ISETP.GT.U32.AND P0, PT, R6, R3, PT ;  /* 0x000000030600720c */ /* 0x000fda0003f04070 */
[----:B------:R-:W-:Y:S01]  /*01f0*/  @!P0 IMAD.IADD R3, R3, 0x1, -R6 ;  /* 0x0000000103038824 */ /* 0x000fe200078e0a06 */
[----:B------:R-:W-:-:S04]  /*0200*/  ISETP.NE.AND P0, PT, R2, RZ, PT ;  /* 0x000000ff0200720c */ /* 0x000fc80003f05270 */
[----:B------:R-:W-:-:S13]  /*0210*/  ISETP.GT.U32.AND P2, PT, R6, R3, PT ;  /* 0x000000030600720c */ /* 0x000fda0003f44070 */
[----:B------:R-:W-:Y:S02]  /*0220*/  @!P2 IADD3 R3, PT, PT, R3, -R6, RZ ;  /* 0x800000060303a210 */ /* 0x000fe40007ffe0ff */
[----:B------:R-:W-:-:S03]  /*0230*/  ISETP.GE.AND P2, PT, R2, 0x1, PT ;  /* 0x000000010200780c */ /* 0x000fc60003f46270 */
[----:B------:R-:W-:Y:S01]  /*0240*/  @!P1 IMAD.MOV R3, RZ, RZ, -R3 ;  /* 0x000000ffff039224 */ /* 0x000fe200078e0a03 */
[----:B------:R-:W-:-:S09]  /*0250*/  @!P0 LOP3.LUT R3, RZ, R2, RZ, 0x33, !PT ;  /* 0x00000002ff038212 */ /* 0x000fd200078e33ff */
[----:B0-----:R-:W-:Y:S05]  /*0260*/  @!P2 BRA `(.L_x_0) ;  /* 0x000000080030a947 */ /* 0x001fea0003800000 */
[C---:B------:R-:W-:Y:S01]  /*0270*/  ISETP.GE.U32.AND P0, PT, R2.reuse, 0x8, PT ;  /* 0x000000080200780c */ /* 0x040fe20003f06070 */
[----:B------:R-:W-:Y:S01]  /*0280*/  IMAD.MOV.U32 R17, RZ, RZ, R3 ;  /* 0x000000ffff117224 */ /* 0x000fe200078e0003 */
[----:B------:R-:W-:Y:S01]  /*0290*/  LOP3.LUT R24, R2, 0x7, RZ, 0xc0, !PT ;  /* 0x0000000702187812 */ /* 0x000fe200078ec0ff */
[----:B------:R-:W-:Y:S01]  /*02a0*/  IMAD.MOV.U32 R21, RZ, RZ, RZ ;  /* 0x000000ffff157224 */ /* 0x000fe200078e00ff */
[----:B------:R-:W-:Y:S02]  /*02b0*/  MOV R16, RZ ;  /* 0x000000ff00107202 */ /* 0x000fe40000000f00 */
[----:B------:R-:W-:Y:S02]  /*02c0*/  ISETP.NE.AND P1, PT, R24, RZ, PT ;  /* 0x000000ff1800720c */ /* 0x000fe40003f25270 */
[----:B------:R-:W-:-:S05]  /*02d0*/  IADD3 R19, PT, PT, R0, -R17, RZ ;  /* 0x8000001100137210 */ /* 0x000fca0007ffe0ff */
[----:B------:R-:W-:Y:S06]  /*02e0*/  @!P0 BRA `(.L_x_1) ;  /* 0x0000000400008947 */ /* 0x000fec0003800000 */
[----:B------:R-:W0:Y:S01]  /*02f0*/  LDCU.64 UR4, c[0x0][0x380] ;  /* 0x00007000ff0477ac */ /* 0x000e220008000a00 */
[----:B------:R-:W-:Y:S01]  /*0300*/  LOP3.LUT R16, R2, 0x7ffffff8, RZ, 0xc0, !PT ;  /* 0x7ffffff802107812 */ /* 0x000fe200078ec0ff */
[----:B------:R-:W-:Y:S01]  /*0310*/  IMAD.MOV.U32 R21, RZ, RZ, RZ ;  /* 0x000000ffff157224 */ /* 0x000fe200078e00ff */
[----:B------:R-:W-:Y:S02]  /*0320*/  MOV R3, R19 ;  /* 0x0000001300037202 */ /* 0x000fe40000000f00 */
[----:B------:R-:W-:Y:S01]  /*0330*/  IADD3 R18, PT, PT, -R16, RZ, RZ ;  /* 0x000000ff10127210 */ /* 0x000fe20007ffe1ff */
[----:B0-----:R-:W-:-:S04]  /*0340*/  UIADD3 UR4, UP0, UPT, UR4, 0x10, URZ ;  /* 0x0000001004047890 */ /* 0x001fc8000ff1e0ff */
[----:B------:R-:W-:-:S12]  /*0350*/  UIADD3.X UR5, UPT, UPT, URZ, UR5, URZ, UP0, !UPT ;  /* 0x00000005ff057290 */ /* 0x000fd800087fe4ff */
.L_x_2:
[----:B0-----:R-:W0:Y:S01]  /*0360*/  LDC.64 R12, c[0x0][0x388] ;  /* 0x0000e200ff0c7b82 */ /* 0x001e220000000a00 */
[----:B------:R-:W-:Y:S01]  /*0370*/  MOV R5, UR5 ;  /* 0x0000000500057c02 */ /* 0x000fe20008000f00 */
[----:B------:R-:W-:-:S04]  /*0380*/  IMAD.U32 R4, RZ, RZ, UR4 ;  /* 0x00000004ff047e24 */ /* 0x000fc8000f8e00ff */
[----:B------:R-:W-:-:S05]  /*0390*/  IMAD.WIDE R4, R3, 0x4, R4 ;  /* 0x0000000403047825 */ /* 0x000fca00078e0204 */
[----:B------:R-:W2:Y:S04]  /*03a0*/  LDG.E R23, desc[UR6][R4.64+-0x10] ;  /* 0xfffff00604177981 */ /* 0x000ea8000c1e1900 */
[----:B------:R-:W3:Y:S04]  /*03b0*/  LDG.E R25, desc[UR6][R4.64+-0xc] ;  /* 0xfffff40604197981 */ /* 0x000ee8000c1e1900 */
[----:B------:R-:W4:Y:S04]  /*03c0*/  LDG.E R27, desc[UR6][R4.64+-0x8] ;  /* 0xfffff806041b7981 */ /* 0x000f28000c1e1900 */
[----:B------:R-:W5:Y:S01]  /*03d0*/  LDG.E R28, desc[UR6][R4.64+-0x4] ;  /* 0xfffffc06041c7981 */ /* 0x000f62000c1e1900 */
[----:B0-----:R-:W-:-:S05]  /*03e0*/  IMAD.WIDE R12, R17, 0x4, R12 ;  /* 0x00000004110c7825 */ /* 0x001fca00078e020c */
[----:B------:R0:W2:Y:S01]  /*03f0*/  LDG.E R20, desc[UR6][R12.64] ;  /* 0x000000060c147981 */ /* 0x0000a2000c1e1900 */
[----:B------:R-:W-:-:S05]  /*0400*/  IMAD.WIDE.U32 R6, R2, 0x4, R12 ;  /* 0x0000000402067825 */ /* 0x000fca00078e000c */
[----:B-1----:R1:W3:Y:S01]  /*0410*/  LDG.E R22, desc[UR6][R6.64] ;  /* 0x0000000606167981 */ /* 0x0022e2000c1e1900 */
[----:B------:R-:W-:-:S05]  /*0420*/  IMAD.WIDE.U32 R8, R2, 0x4, R6 ;  /* 0x0000000402087825 */ /* 0x000fca00078e0006 */
[----:B------:R1:W4:Y:S01]  /*0430*/  LDG.E R26, desc[UR6][R8.64] ;  /* 0x00000006081a7981 */ /* 0x000322000c1e1900 */
[----:B------:R-:W-:-:S05]  /*0440*/  IMAD.WIDE.U32 R10, R2, 0x4, R8 ;  /* 0x00000004020a7825 */ /* 0x000fca00078e0008 */
[----:B------:R-:W5:Y:S01]  /*0450*/  LDG.E R29, desc[UR6][R10.64] ;  /* 0x000000060a1d7981 */ /* 0x000f62000c1e1900 */
[----:B0-----:R-:W-:-:S03]  /*0460*/  IMAD.WIDE.U32 R12, R2, 0x4, R10 ;  /* 0x00000004020c7825 */ /* 0x001fc600078e000a */
[----:B------:R-:W5:Y:S04]  /*0470*/  LDG.E R10, desc[UR6][R4.64] ;  /* 0x00000006040a7981 */ /* 0x000f68000c1e1900 */
[----:B------:R-:W5:Y:S01]  /*0480*/  LDG.E R11, desc[UR6][R12.64] ;  /* 0x000000060c0b7981 */ /* 0x000f62000c1e1900 */
[----:B------:R-:W-:-:S03]  /*0490*/  IMAD.WIDE.U32 R14, R2, 0x4, R12 ;  /* 0x00000004020e7825 */ /* 0x000fc600078e000c */
[----:B------:R-:W5:Y:S04]  /*04a0*/  LDG.E R12, desc[UR6][R4.64+0x4] ;  /* 0x00000406040c7981 */ /* 0x000f68000c1e1900 */
[----:B------:R-:W5:Y:S01]  /*04b0*/  LDG.E R13, desc[UR6][R14.64] ;  /* 0x000000060e0d7981 */ /* 0x000f62000c1e1900 */
[----:B-1----:R-:W-:-:S03]  /*04c0*/  IMAD.WIDE.U32 R6, R2, 0x4, R14 ;  /* 0x0000000402067825 */ /* 0x002fc600078e000e */
[----:B------:R-:W5:Y:S04]  /*04d0*/  LDG.E R14, desc[UR6][R4.64+0x8] ;  /* 0x00000806040e7981 */ /* 0x000f68000c1e1900 */
[----:B------:R-:W5:Y:S04]  /*04e0*/  LDG.E R15, desc[UR6][R4.64+0xc] ;  /* 0x00000c06040f7981 */ /* 0x000f68000c1e1900 */
[----:B------:R0:W5:Y:S01]  /*04f0*/  LDG.E R5, desc[UR6][R6.64] ;  /* 0x0000000606057981 */ /* 0x000162000c1e1900 */
[----:B------:R-:W-:-:S06]  /*0500*/  IMAD.WIDE.U32 R8, R2, 0x4, R6 ;  /* 0x0000000402087825 */ /* 0x000fcc00078e0006 */
[----:B------:R1:W5:Y:S01]  /*0510*/  LDG.E R8, desc[UR6][R8.64] ;  /* 0x0000000608087981 */ /* 0x000362000c1e1900 */
[----:B------:R-:W-:Y:S02]  /*0520*/  I2FP.F32.S32 R21, R21 ;  /* 0x0000001500157245 */ /* 0x000fe40000201400 */
[----:B------:R-:W-:-:S04]  /*0530*/  IADD3 R18, PT, PT, R18, 0x8, RZ ;  /* 0x0000000812127810 */ /* 0x000fc80007ffe0ff */
[----:B------:R-:W-:Y:S01]  /*0540*/  ISETP.NE.AND P0, PT, R18, RZ, PT ;  /* 0x000000ff1200720c */ /* 0x000fe20003f05270 */
[----:B------:R-:W-:Y:S01]  /*0550*/  IMAD R17, R2, 0x8, R17 ;  /* 0x0000000802117824 */ /* 0x000fe200078e0211 */
[----:B------:R-:W-:Y:S01]  /*0560*/  IADD3 R3, PT, PT, R3, 0x8, RZ ;  /* 0x0000000803037810 */ /* 0x000fe20007ffe0ff */
[----:B--2---:R-:W-:-:S06]  /*0570*/  FFMA R20, R23, R20, R21 ;  /* 0x0000001417147223 */ /* 0x004fcc0000000015 */
[----:B------:R-:W2:Y:S02]  /*0580*/  F2I.TRUNC.NTZ R20, R20 ;  /* 0x0000001400147305 */ /* 0x000ea4000020f100 */
[----:B--2---:R-:W-:-:S05]  /*0590*/  I2FP.F32.S32 R21, R20 ;  /* 0x0000001400157245 */ /* 0x004fca0000201400 */
[----:B---3--:R-:W-:-:S06]  /*05a0*/  FFMA R21, R25, R22, R21 ;  /* 0x0000001619157223 */ /* 0x008fcc0000000015 */
[----:B------:R-:W2:Y:S02]  /*05b0*/  F2I.TRUNC.NTZ R21, R21 ;  /* 0x0000001500157305 */ /* 0x000ea4000020f100 */
[----:B--2---:R-:W-:-:S05]  /*05c0*/  I2FP.F32.S32 R22, R21 ;  /* 0x0000001500167245 */ /* 0x004fca0000201400 */
[----:B----4-:R-:W-:-:S06]  /*05d0*/  FFMA R22, R27, R26, R22 ;  /* 0x0000001a1b167223 */ /* 0x010fcc0000000016 */
[----:B------:R-:W0:Y:S02]  /*05e0*/  F2I.TRUNC.NTZ R22, R22 ;  /* 0x0000001600167305 */ /* 0x000e24000020f100 */
[----:B0-----:R-:W-:-:S05]  /*05f0*/  I2FP.F32.S32 R7, R22 ;  /* 0x0000001600077245 */ /* 0x001fca0000201400 */
[----:B-----5:R-:W-:-:S06]  /*0600*/  FFMA R7, R28, R29, R7 ;  /* 0x0000001d1c077223 */ /* 0x020fcc0000000007 */
[----:B------:R-:W1:Y:S02]  /*0610*/  F2I.TRUNC.NTZ R7, R7 ;  /* 0x0000000700077305 */ /* 0x000e64000020f100 */
[----:B-1----:R-:W-:-:S05]  /*0620*/  I2FP.F32.S32 R9, R7 ;  /* 0x0000000700097245 */ /* 0x002fca0000201400 */
[----:B------:R-:W-:-:S06]  /*0630*/  FFMA R9, R10, R11, R9 ;  /* 0x0000000b0a097223 */ /* 0x000fcc0000000009 */
[----:B------:R-:W0:Y:S02]  /*0640*/  F2I.TRUNC.NTZ R9, R9 ;  /* 0x0000000900097305 */ /* 0x000e24000020f100 */
[----:B0-----:R-:W-:-:S05]  /*0650*/  I2FP.F32.S32 R11, R9 ;  /* 0x00000009000b7245 */ /* 0x001fca0000201400 */
[----:B------:R-:W-:-:S06]  /*0660*/  FFMA R11, R12, R13, R11 ;  /* 0x0000000d0c0b7223 */ /* 0x000fcc000000000b */
[----:B------:R-:W0:Y:S02]  /*0670*/  F2I.TRUNC.NTZ R11, R11 ;  /* 0x0000000b000b7305 */ /* 0x000e24000020f100 */
[----:B0-----:R-:W-:-:S05]  /*0680*/  I2FP.F32.S32 R13, R11 ;  /* 0x0000000b000d7245 */ /* 0x001fca0000201400 */
[----:B------:R-:W-:-:S06]  /*0690*/  FFMA R5, R14, R5, R13 ;  /* 0x000000050e057223 */ /* 0x000fcc000000000d */
[----:B------:R-:W0:Y:S02]  /*06a0*/  F2I.TRUNC.NTZ R5, R5 ;  /* 0x0000000500057305 */ /* 0x000e24000020f100 */
[----:B0-----:R-:W-:-:S05]  /*06b0*/  I2FP.F32.S32 R4, R5 ;  /* 0x0000000500047245 */ /* 0x001fca0000201400 */
[----:B------:R-:W-:-:S04]  /*06c0*/  FFMA R4, R15, R8, R4 ;  /* 0x000000080f047223 */ /* 0x000fc80000000004 */
[----:B------:R0:W1:Y:S01]  /*06d0*/  F2I.TRUNC.NTZ R21, R4 ;  /* 0x0000000400157305 */ /* 0x000062000020f100 */
[----:B------:R-:W-:Y:S05]  /*06e0*/  @P0 BRA `(.L_x_2) ;  /* 0xfffffffc001c0947 */ /* 0x000fea000383ffff */
.L_x_1:
[----:B------:R-:W-:Y:S05]  /*06f0*/  @!P1 BRA `(.L_x_3) ;  /* 0x0000000400089947 */ /* 0x000fea0003800000 */
[----:B------:R-:W-:Y:S02]  /*0700*/  ISETP.GE.U32.AND P0, PT, R24, 0x4, PT ;  /* 0x000000041800780c */ /* 0x000fe40003f06070 */
[----:B------:R-:W-:-:S04]  /*0710*/  LOP3.LUT R15, R2, 0x3, RZ, 0xc0, !PT ;  /* 0x00000003020f7812 */ /* 0x000fc800078ec0ff */
[----:B------:R-:W-:-:S07]  /*0720*/  ISETP.NE.AND P1, PT, R15, RZ, PT ;  /* 0x000000ff0f00720c */ /* 0x000fce0003f25270 */
[----:B------:R-:W-:Y:S06]  /*0730*/  @!P0 BRA `(.L_x_4) ;  /* 0x0000000000788947 */ /* 0x000fec0003800000 */
[----:B0-----:R-:W0:Y:S01]  /*0740*/  LDC.64 R4, c[0x0][0x380] ;  /* 0x0000e000ff047b82 */ /* 0x001e220000000a00 */
[----:B------:R-:W-:-:S07]  /*0750*/  IADD3 R3, PT, PT, R19, R16, RZ ;  /* 0x0000001013037210 */ /* 0x000fce0007ffe0ff */
[----:B------:R-:W2:Y:S01]  /*0760*/  LDC.64 R10, c[0x0][0x388] ;  /* 0x0000e200ff0a7b82 */ /* 0x000ea20000000a00 */
[----:B0-----:R-:W-:-:S05]  /*0770*/  IMAD.WIDE R4, R3, 0x4, R4 ;  /* 0x0000000403047825 */ /* 0x001fca00078e0204 */
[----:B------:R-:W3:Y:S01]  /*0780*/  LDG.E R3, desc[UR6][R4.64] ;  /* 0x0000000604037981 */ /* 0x000ee2000c1e1900 */
[----:B--2---:R-:W-:-:S03]  /*0790*/  IMAD.WIDE R10, R17, 0x4, R10 ;  /* 0x00000004110a7825 */ /* 0x004fc600078e020a */
[----:B------:R-:W2:Y:S04]  /*07a0*/  LDG.E R20, desc[UR6][R4.64+0x4] ;  /* 0x0000040604147981 */ /* 0x000ea8000c1e1900 */
[----:B------:R-:W3:Y:S01]  /*07b0*/  LDG.E R14, desc[UR6][R10.64] ;  /* 0x000000060a0e7981 */ /* 0x000ee2000c1e1900 */
[----:B------:R-:W-:-:S03]  /*07c0*/  IMAD.WIDE.U32 R12, R2, 0x4, R10 ;  /* 0x00000004020c7825 */ /* 0x000fc600078e000a */
[----:B------:R-:W4:Y:S04]  /*07d0*/  LDG.E R22, desc[UR6][R4.64+0x8] ;  /* 0x0000080604167981 */ /* 0x000f28000c1e1900 */
[----:B------:R-:W2:Y:S01]  /*07e0*/  LDG.E R23, desc[UR6][R12.64] ;  /* 0x000000060c177981 */ /* 0x000ea2000c1e1900 */
[----:B------:R-:W-:-:S03]  /*07f0*/  IMAD.WIDE.U32 R6, R2, 0x4, R12 ;  /* 0x0000000402067825 */ /* 0x000fc600078e000c */
[----:B------:R0:W5:Y:S04]  /*0800*/  LDG.E R24, desc[UR6][R4.64+0xc] ;  /* 0x00000c0604187981 */ /* 0x000168000c1e1900 */
[----:B------:R-:W4:Y:S01]  /*0810*/  LDG.E R25, desc[UR6][R6.64] ;  /* 0x0000000606197981 */ /* 0x000f22000c1e1900 */
[----:B------:R-:W-:-:S06]  /*0820*/  IMAD.WIDE.U32 R8, R2, 0x4, R6 ;  /* 0x0000000402087825 */ /* 0x000fcc00078e0006 */
[----:B------:R-:W5:Y:S01]  /*0830*/  LDG.E R9, desc[UR6][R8.64] ;  /* 0x0000000608097981 */ /* 0x000f62000c1e1900 */
[----:B-1----:R-:W-:Y:S01]  /*0840*/  I2FP.F32.S32 R18, R21 ;  /* 0x0000001500127245 */ /* 0x002fe20000201400 */
[----:B------:R-:W-:Y:S01]  /*0850*/  VIADD R16, R16, 0x4 ;  /* 0x0000000410107836 */ /* 0x000fe20000000000 */
[----:B------:R-:W-:-:S03]  /*0860*/  LEA R17, R2, R17, 0x2 ;  /* 0x0000001102117211 */ /* 0x000fc600078e10ff */
[----:B---3--:R-:W-:-:S06]  /*0870*/  FFMA R3, R3, R14, R18 ;  /* 0x0000000e03037223 */ /* 0x008fcc0000000012 */
[----:B------:R-:W1:Y:S02]  /*0880*/  F2I.TRUNC.NTZ R3, R3 ;  /* 0x0000000300037305 */ /* 0x000e64000020f100 */
[----:B-1----:R-:W-:-:S05]  /*0890*/  I2FP.F32.S32 R11, R3 ;  /* 0x00000003000b7245 */ /* 0x002fca0000201400 */
[----:B--2---:R-:W-:-:S06]  /*08a0*/  FFMA R11, R20, R23, R11 ;  /* 0x00000017140b7223 */ /* 0x004fcc000000000b */
[----:B------:R-:W1:Y:S02]  /*08b0*/  F2I.TRUNC.NTZ R11, R11 ;  /* 0x0000000b000b7305 */ /* 0x000e64000020f100 */
[----:B-1----:R-:W-:-:S05]  /*08c0*/  I2FP.F32.S32 R13, R11 ;  /* 0x0000000b000d7245 */ /* 0x002fca0000201400 */
[----:B----4-:R-:W-:-:S06]  /*08d0*/  FFMA R13, R22, R25, R13 ;  /* 0x00000019160d7223 */ /* 0x010fcc000000000d */
[----:B------:R-:W0:Y:S02]  /*08e0*/  F2I.TRUNC.NTZ R13, R13 ;  /* 0x0000000d000d7305 */ /* 0x000e24000020f100 */
[----:B0-----:R-:W-:-:S05]  /*08f0*/  I2FP.F32.S32 R5, R13 ;  /* 0x0000000d00057245 */ /* 0x001fca0000201400 */
[----:B-----5:R-:W-:-:S04]  /*0900*/  FFMA R5, R24, R9, R5 ;  /* 0x0000000918057223 */ /* 0x020fc80000000005 */
[----:B------:R2:W3:Y:S03]  /*0910*/  F2I.TRUNC.NTZ R21, R5 ;  /* 0x0000000500157305 */ /* 0x0004e6000020f100 */
.L_x_4:
[----:B------:R-:W-:Y:S05]  /*0920*/  @!P1 BRA `(.L_x_3) ;  /* 0x00000000007c9947 */ /* 0x000fea0003800000 */
[----:B------:R-:W4:Y:S01]  /*0930*/  LDC.64 R6, c[0x0][0x388] ;  /* 0x0000e200ff067b82 */ /* 0x000f220000000a00 */
[----:B------:R-:W-:-:S07]  /*0940*/  ISETP.NE.AND P0, PT, R15, 0x1, PT ;  /* 0x000000010f00780c */ /* 0x000fce0003f05270 */
[----:B0-2---:R-:W0:Y:S06]  /*0950*/  LDC.64 R4, c[0x0][0x380] ;  /* 0x0000e000ff047b82 */ /* 0x005e2c0000000a00 */
[----:B------:R-:W-:Y:S02]  /*0960*/  @P0 IADD3 R11, PT, PT, R19, R16, RZ ;  /* 0x00000010130b0210 */ /* 0x000fe40007ffe0ff */
[----:B------:R-:W2:Y:S01]  /*0970*/  LDC.64 R8, c[0x0][0x380] ;  /* 0x0000e000ff087b82 */ /* 0x000ea20000000a00 */
[----:B----4-:R-:W-:-:S05]  /*0980*/  @P0 IMAD.WIDE R6, R17, 0x4, R6 ;  /* 0x0000000411060825 */ /* 0x010fca00078e0206 */
[----:B------:R-:W4:Y:S01]  /*0990*/  @P0 LDG.E R15, desc[UR6][R6.64] ;  /* 0x00000006060f0981 */ /* 0x000f22000c1e1900 */
[----:B0-----:R-:W-:Y:S02]  /*09a0*/  @P0 IMAD.WIDE R10, R11, 0x4, R4 ;  /* 0x000000040b0a0825 */ /* 0x001fe400078e0204 */
[----:B------:R-:W0:Y:S03]  /*09b0*/  LDC.64 R4, c[0x0][0x388] ;  /* 0x0000e200ff047b82 */ /* 0x000e260000000a00 */
[----:B------:R-:W4:Y:S01]  /*09c0*/  @P0 LDG.E R14, desc[UR6][R10.64] ;  /* 0x000000060a0e0981 */ /* 0x000f22000c1e1900 */
[C---:B------:R-:W-:Y:S01]  /*09d0*/  @P0 IMAD.WIDE.U32 R12, R2.reuse, 0x4, R6 ;  /* 0x00000004020c0825 */ /* 0x040fe200078e0006 */
[----:B------:R-:W-:Y:S02]  /*09e0*/  LOP3.LUT R3, R2, 0x1, RZ, 0xc0, !PT ;  /* 0x0000000102037812 */ /* 0x000fe400078ec0ff */
[----:B------:R-:W5:Y:S02]  /*09f0*/  @P0 LDG.E R18, desc[UR6][R10.64+0x4] ;  /* 0x000004060a120981 */ /* 0x000f64000c1e1900 */
[----:B------:R-:W-:-:S02]  /*0a00*/  ISETP.NE.U32.AND P1, PT, R3, 0x1, PT ;  /* 0x000000010300780c */ /* 0x000fc40003f25070 */
[----:B------:R-:W5:Y:S01]  /*0a10*/  @P0 LDG.E R13, desc[UR6][R12.64] ;  /* 0x000000060c0d0981 */ /* 0x000f62000c1e1900 */
[----:B------:R-:W-:Y:S01]  /*0a20*/  @P0 VIADD R16, R16, 0x2 ;  /* 0x0000000210100836 */ /* 0x000fe20000000000 */
[----:B------:R-:W-:-:S09]  /*0a30*/  @P0 LEA R17, R2, R17, 0x1 ;  /* 0x0000001102110211 */ /* 0x000fd200078e08ff */
[----:B------:R-:W-:Y:S01]  /*0a40*/  @!P1 IADD3 R19, PT, PT, R19, R16, RZ ;  /* 0x0000001013139210 */ /* 0x000fe20007ffe0ff */
[----:B0-----:R-:W-:-:S04]  /*0a50*/  @!P1 IMAD.WIDE R4, R17, 0x4, R4 ;  /* 0x0000000411049825 */ /* 0x001fc800078e0204 */
[----:B--2---:R-:W-:Y:S02]  /*0a60*/  @!P1 IMAD.WIDE R8, R19, 0x4, R8 ;  /* 0x0000000413089825 */ /* 0x004fe400078e0208 */
[----:B------:R-:W2:Y:S04]  /*0a70*/  @!P1 LDG.E R5, desc[UR6][R4.64] ;  /* 0x0000000604059981 */ /* 0x000ea8000c1e1900 */
[----:B------:R-:W2:Y:S01]  /*0a80*/  @!P1 LDG.E R8, desc[UR6][R8.64] ;  /* 0x0000000608089981 */ /* 0x000ea2000c1e1900 */
[----:B-1-3--:R-:W-:-:S05]  /*0a90*/  @P0 I2FP.F32.S32 R3, R21 ;  /* 0x0000001500030245 */ /* 0x00afca0000201400 */
[----:B----4-:R-:W-:-:S06]  /*0aa0*/  @P0 FFMA R3, R14, R15, R3 ;  /* 0x0000000f0e030223 */ /* 0x010fcc0000000003 */
[----:B------:R-:W0:Y:S02]  /*0ab0*/  @P0 F2I.TRUNC.NTZ R3, R3 ;  /* 0x0000000300030305 */ /* 0x000e24000020f100 */
[----:B0-----:R-:W-:-:S05]  /*0ac0*/  @P0 I2FP.F32.S32 R7, R3 ;  /* 0x0000000300070245 */ /* 0x001fca0000201400 */
[----:B-----5:R-:W-:-:S04]  /*0ad0*/  @P0 FFMA R7, R18, R13, R7 ;  /* 0x0000000d12070223 */ /* 0x020fc80000000007 */
[----:B------:R-:W0:Y:S02]  /*0ae0*/  @P0 F2I.TRUNC.NTZ R21, R7 ;  /* 0x0000000700150305 */ /* 0x000e24000020f100 */
[----:B0-----:R-:W-:-:S05]  /*0af0*/  @!P1 I2FP.F32.S32 R11, R21 ;  /* 0x00000015000b9245 */ /* 0x001fca0000201400 */
[----:B--2---:R-:W-:-:S04]  /*0b00*/  @!P1 FFMA R2, R8, R5, R11 ;  /* 0x0000000508029223 */ /* 0x004fc8000000000b */
[----:B------:R4:W0:Y:S03]  /*0b10*/  @!P1 F2I.TRUNC.NTZ R21, R2 ;  /* 0x0000000200159305 */ /* 0x000826000020f100 */
.L_x_3:
[----:B01-3--:R-:W-:-:S07]  /*0b20*/  I2FP.F32.S32 R21, R21 ;  /* 0x0000001500157245 */ /* 0x00bfce0000201400 */
.L_x_0:
[----:B----4-:R-:W0:Y:S02]  /*0b30*/  LDC.64 R2, c[0x0][0x390] ;  /* 0x0000e400ff027b82 */ /* 0x010e240000000a00 */
[----:B0-----:R-:W-:-:S05]  /*0b40*/  IMAD.WIDE R2, R0, 0x4, R2 ;  /* 0x0000000400027825 */ /* 0x001fca00078e0202 */
[----:B------:R-:W-:Y:S01]  /*0b50*/  STG.E desc[UR6][R2.64], R21 ;  /* 0x0000001502007986 */ /* 0x000fe2000c101906 */
[----:B------:R-:W-:Y:S05]  /*0b60*/  EXIT ;  /* 0x000000000000794d */ /* 0x000fea0003800000 */
.L_x_5:
[----:B------:R-:W-:-:S00]  /*0b70*/  BRA `(.L_x_5) ;  /* 0xfffffffc00fc7947 */ /* 0x000fc0000383ffff */
[----:B------:R-:W-:-:S00]  /*0b80*/  NOP ;  /* 0x0000000000007918 */ /* 0x000fc00000000000 */
[----:B------:R-:W-:-:S00]  /*0b90*/  NOP ;  /* 0x0000000000007918 */ /* 0x000fc00000000000 */
[----:B------:R-:W-:-:S00]  /*0ba0*/  NOP ;  /* 0x0000000000007918 */ /* 0x000fc00000000000 */
[----:B------:R-:W-:-:S00]  /*0bb0*/  NOP ;  /* 0x0000000000007918 */ /* 0x000fc00000000000 */
[----:B------:R-:W-:-:S00]  /*0bc0*/  NOP ;  /* 0x0000000000007918 */ /* 0x000fc00000000000 */
[----:B------:R-:W-:-:S00]  /*0bd0*/  NOP ;  /* 0x0000000000007918 */ /* 0x000fc00000000000 */
[----:B------:R-:W-:-:S00]  /*0be0*/  NOP ;  /* 0x0000000000007918 */ /* 0x000fc00000000000 */
[----:B------:R-:W-:-:S00]  /*0bf0*/  NOP ;  /* 0x0000000000007918 */ /* 0x000fc00000000000 */
.L_x_6:


//--------------------- .nv.shared.reserved.0     --------------------------
	.section	.nv.shared.reserved.0,"aw",@nobits
	.weak		__nv_reservedSMEM_offset_0_alias
	.size		__nv_reservedSMEM_offset_0_alias, 0, 64
	.other		__nv_reservedSMEM_offset_0_alias,@"STO_CUDA_RESERVED_SHARED STV_DEFAULT"
__nv_reservedSMEM_offset_0_alias:
	.zero		0
	.zero		64


//--------------------- .nv.constant0._Z13mm_four_treadPfS_S_ii --------------------------
	.section	.nv.constant0._Z13mm_four_treadPfS_S_ii,"a",@progbits
	.sectionflags	@""
	.align	4
.nv.constant0._Z13mm_four_treadPfS_S_ii:
	.zero		928


//--------------------- SYMBOLS --------------------------

	.type		.nv.reservedSmem.offset0,@object
	.size		.nv.reservedSmem.offset0,0x4
